//
// Generated by NVIDIA NVVM Compiler
//
// Compiler Build ID: CL-36424714
// Cuda compilation tools, release 13.0, V13.0.88
// Based on NVVM 20.0.0
//

.version 9.0
.target sm_100
.address_size 64

	// .globl	_Z31add_relaxed_device_non_volatilePii

.visible .entry _Z31add_relaxed_device_non_volatilePii(
	.param .u64 .ptr .align 1 _Z31add_relaxed_device_non_volatilePii_param_0,
	.param .u32 _Z31add_relaxed_device_non_volatilePii_param_1
)
{
	.reg .pred 	%p<2>;
	.reg .b32 	%r<4>;
	.reg .b64 	%rd<3>;

	ld.param.u64 	%rd1, [_Z31add_relaxed_device_non_volatilePii_param_0];
	ld.param.u32 	%r1, [_Z31add_relaxed_device_non_volatilePii_param_1];
	setp.eq.s32 	%p1, %r1, 0;
	@%p1 bra 	$L__BB0_2;
	// begin inline asm
	atom.add.relaxed.gpu.s32 %r2,[%rd1],%r1;
	// end inline asm
$L__BB0_2:
	ret;

}


// ===== COMPILED SASS (sm_100) =====

	.target	sm_100

	.elftype	@"ET_EXEC"


//--------------------- .note.nv.tkinfo           --------------------------
	.section	.note.nv.tkinfo,"",@"SHT_NOTE"
	.sectionflags	@"SHF_NOTE_NV_TKINFO"
	.tkinfo
        /*0018*/ 	.word	0x00000002
        /*0030*/ 	.string	""
        /*0030*/ 	.string	"ptxas"
        /*0030*/ 	.string	"Cuda compilation tools, release 13.0, V13.0.88"
        /*0030*/ 	.string	"Build cuda_13.0.r13.0/compiler.36424714_0"
        /*0030*/ 	.string	"-arch sm_100 -m 64 "



//--------------------- .note.nv.cuinfo           --------------------------
	.section	.note.nv.cuinfo,"",@"SHT_NOTE"
	.sectionflags	@"SHF_NOTE_NV_CUINFO"
        /*0018*/ 	.short	0x0002
        /*001a*/ 	.short	0x0064
        /*001c*/ 	.short	0x0082
	.zero		2


//--------------------- .nv.info                  --------------------------
	.section	.nv.info,"",@"SHT_CUDA_INFO"
	.align	4


	//----- nvinfo : EIATTR_REGCOUNT
	.align		4
        /*0000*/ 	.byte	0x04, 0x2f
        /*0002*/ 	.short	(.L_1 - .L_0)
	.align		4
.L_0:
        /*0004*/ 	.word	index@(_Z31add_relaxed_device_non_volatilePii)
        /*0008*/ 	.word	0x00000008


	//----- nvinfo : EIATTR_FRAME_SIZE
	.align		4
.L_1:
        /*000c*/ 	.byte	0x04, 0x11
        /*000e*/ 	.short	(.L_3 - .L_2)
	.align		4
.L_2:
        /*0010*/ 	.word	index@(_Z31add_relaxed_device_non_volatilePii)
        /*0014*/ 	.word	0x00000000


	//----- nvinfo : EIATTR_MIN_STACK_SIZE
	.align		4
.L_3:
        /*0018*/ 	.byte	0x04, 0x12
        /*001a*/ 	.short	(.L_5 - .L_4)
	.align		4
.L_4:
        /*001c*/ 	.word	index@(_Z31add_relaxed_device_non_volatilePii)
        /*0020*/ 	.word	0x00000000
.L_5:


//--------------------- .nv.compat                --------------------------
	.section	.nv.compat,"",@"SHT_CUDA_COMPAT_INFO"
	.align	4
        /*0000*/ 	.byte	0x02, 0x09, 0x00, 0x00, 0x02, 0x02, 0x01, 0x00, 0x02, 0x05, 0x05, 0x00, 0x03, 0x07, 0x01, 0x01
        /*0010*/ 	.byte	0x02, 0x03, 0x00, 0x00, 0x02, 0x06, 0x01, 0x00, 0x04, 0x0b, 0x08, 0x00, 0x09, 0x00, 0x00, 0x00
        /*0020*/ 	.byte	0x00, 0x00, 0x00, 0x00


//--------------------- .nv.info._Z31add_relaxed_device_non_volatilePii --------------------------
	.section	.nv.info._Z31add_relaxed_device_non_volatilePii,"",@"SHT_CUDA_INFO"
	.sectionflags	@""
	.align	4


	//----- nvinfo : EIATTR_CUDA_API_VERSION
	.align		4
        /*0000*/ 	.byte	0x04, 0x37
        /*0002*/ 	.short	(.L_7 - .L_6)
.L_6:
        /*0004*/ 	.word	0x00000082


	//----- nvinfo : EIATTR_KPARAM_INFO
	.align		4
.L_7:
        /*0008*/ 	.byte	0x04, 0x17
        /*000a*/ 	.short	(.L_9 - .L_8)
.L_8:
        /*000c*/ 	.word	0x00000000
        /*0010*/ 	.short	0x0001
        /*0012*/ 	.short	0x0008
        /*0014*/ 	.byte	0x00, 0xf0, 0x11, 0x00


	//----- nvinfo : EIATTR_KPARAM_INFO
	.align		4
.L_9:
        /*0018*/ 	.byte	0x04, 0x17
        /*001a*/ 	.short	(.L_11 - .L_10)
.L_10:
        /*001c*/ 	.word	0x00000000
        /*0020*/ 	.short	0x0000
        /*0022*/ 	.short	0x0000
        /*0024*/ 	.byte	0x00, 0xf5, 0x21, 0x00


	//----- nvinfo : EIATTR_SPARSE_MMA_MASK
	.align		4
.L_11:
        /*0028*/ 	.byte	0x03, 0x50
        /*002a*/ 	.short	0x0000


	//----- nvinfo : EIATTR_MAXREG_COUNT
	.align		4
        /*002c*/ 	.byte	0x03, 0x1b
        /*002e*/ 	.short	0x00ff


	//----- nvinfo : EIATTR_MERCURY_ISA_VERSION
	.align		4
        /*0030*/ 	.byte	0x03, 0x5f
        /*0032*/ 	.short	0x0101


	//----- nvinfo : EIATTR_INT_WARP_WIDE_INSTR_OFFSETS
	.align		4
        /*0034*/ 	.byte	0x04, 0x31
        /*0036*/ 	.short	(.L_13 - .L_12)


	//   ....[0]....
.L_12:
        /*0038*/ 	.word	0x00000060


	//----- nvinfo : EIATTR_VRC_CTA_INIT_COUNT
	.align		4
.L_13:
        /*003c*/ 	.byte	0x02, 0x4a
	.zero		1
	.zero		1


	//----- nvinfo : EIATTR_EXIT_INSTR_OFFSETS
	.align		4
        /*0040*/ 	.byte	0x04, 0x1c
        /*0042*/ 	.short	(.L_15 - .L_14)


	//   ....[0]....
.L_14:
        /*0044*/ 	.word	0x00000030


	//   ....[1]....
        /*0048*/ 	.word	0x000000d0


	//----- nvinfo : EIATTR_CBANK_PARAM_SIZE
	.align		4
.L_15:
        /*004c*/ 	.byte	0x03, 0x19
        /*004e*/ 	.short	0x000c


	//----- nvinfo : EIATTR_PARAM_CBANK
	.align		4
        /*0050*/ 	.byte	0x04, 0x0a
        /*0052*/ 	.short	(.L_17 - .L_16)
	.align		4
.L_16:
        /*0054*/ 	.word	index@(.nv.constant0._Z31add_relaxed_device_non_volatilePii)
        /*0058*/ 	.short	0x0380
        /*005a*/ 	.short	0x000c


	//----- nvinfo : EIATTR_SW_WAR
	.align		4
.L_17:
        /*005c*/ 	.byte	0x04, 0x36
        /*005e*/ 	.short	(.L_19 - .L_18)
.L_18:
        /*0060*/ 	.word	0x00000008
.L_19:


//--------------------- .nv.callgraph             --------------------------
	.section	.nv.callgraph,"",@"SHT_CUDA_CALLGRAPH"
	.align	4
	.sectionentsize	8
	.align		4
        /*0000*/ 	.word	0x00000000
	.align		4
        /*0004*/ 	.word	0xffffffff
	.align		4
        /*0008*/ 	.word	0x00000000
	.align		4
        /*000c*/ 	.word	0xfffffffe
	.align		4
        /*0010*/ 	.word	0x00000000
	.align		4
        /*0014*/ 	.word	0xfffffffd
	.align		4
        /*0018*/ 	.word	0x00000000
	.align		4
        /*001c*/ 	.word	0xfffffffc


//--------------------- .text._Z31add_relaxed_device_non_volatilePii --------------------------
	.section	.text._Z31add_relaxed_device_non_volatilePii,"ax",@progbits
	.align	128
        .global         _Z31add_relaxed_device_non_volatilePii
        .type           _Z31add_relaxed_device_non_volatilePii,@function
        .size           _Z31add_relaxed_device_non_volatilePii,(.L_x_1 - _Z31add_relaxed_device_non_volatilePii)
        .other          _Z31add_relaxed_device_non_volatilePii,@"STO_CUDA_ENTRY STV_DEFAULT"
_Z31add_relaxed_device_non_volatilePii:
.text._Z31add_relaxed_device_non_volatilePii:
[----:B------:R-:W-:Y:S01]  /*0000*/  LDC R1, c[0x0][0x37c] ;  /* 0x0000df00ff017b82 */ /* 0x000fe20000000800 */
[----:B------:R-:W0:Y:S02]  /*0010*/  LDCU UR7, c[0x0][0x388] ;  /* 0x00007100ff0777ac */ /* 0x000e240008000800 */
[----:B0-----:R-:W-:-:S13]  /*0020*/  ISETP.NE.AND P0, PT, RZ, UR7, PT ;  /* 0x00000007ff007c0c */ /* 0x001fda000bf05270 */
[----:B------:R-:W-:Y:S05]  /*0030*/  @!P0 EXIT ;  /* 0x000000000000894d */ /* 0x000fea0003800000 */
[----:B------:R-:W0:Y:S01]  /*0040*/  S2R R4, SR_LANEID ;  /* 0x0000000000047919 */ /* 0x000e220000000000 */
[----:B------:R-:W1:Y:S01]  /*0050*/  LDC.64 R2, c[0x0][0x380] ;  /* 0x0000e000ff027b82 */ /* 0x000e620000000a00 */
[----:B------:R-:W-:Y:S02]  /*0060*/  VOTEU.ANY UR4, UPT, PT ;  /* 0x0000000000047886 */ /* 0x000fe400038e0100 */
[----:B------:R-:W2:Y:S01]  /*0070*/  POPC R0, UR4 ;  /* 0x0000000400007d09 */ /* 0x000ea20008000000 */
[----:B------:R-:W-:Y:S01]  /*0080*/  UFLO.U32 UR6, UR4 ;  /* 0x00000004000672bd */ /* 0x000fe200080e0000 */
[----:B------:R-:W1:Y:S01]  /*0090*/  LDCU.64 UR4, c[0x0][0x358] ;  /* 0x00006b00ff0477ac */ /* 0x000e620008000a00 */
[----:B--2---:R-:W-:-:S04]  /*00a0*/  IMAD R5, R0, UR7, RZ ;  /* 0x0000000700057c24 */ /* 0x004fc8000f8e02ff */
[----:B0-----:R-:W-:-:S13]  /*00b0*/  ISETP.EQ.U32.AND P0, PT, R4, UR6, PT ;  /* 0x0000000604007c0c */ /* 0x001fda000bf02070 */
[----:B-1----:R-:W-:Y:S01]  /*00c0*/  @P0 ATOM.E.ADD.S32.STRONG.GPU PT, RZ, desc[UR4][R2.64], R5 ;  /* 0x8000000502ff098a */ /* 0x002fe200081ef304 */
[----:B------:R-:W-:Y:S05]  /*00d0*/  EXIT ;  /* 0x000000000000794d */ /* 0x000fea0003800000 */
.L_x_0:
[----:B------:R-:W-:-:S00]  /*00e0*/  BRA `(.L_x_0) ;  /* 0xfffffffc00fc7947 */ /* 0x000fc0000383ffff */
[----:B------:R-:W-:-:S00]  /*00f0*/  NOP ;  /* 0x0000000000007918 */ /* 0x000fc00000000000 */
        /* <DEDUP_REMOVED lines=8> */
.L_x_1:


//--------------------- .nv.shared.reserved.0     --------------------------
	.section	.nv.shared.reserved.0,"aw",@nobits
	.weak		__nv_reservedSMEM_offset_0_alias
	.size		__nv_reservedSMEM_offset_0_alias, 0, 64
	.other		__nv_reservedSMEM_offset_0_alias,@"STO_CUDA_RESERVED_SHARED STV_DEFAULT"
__nv_reservedSMEM_offset_0_alias:
	.zero		0
	.zero		64


//--------------------- .nv.constant0._Z31add_relaxed_device_non_volatilePii --------------------------
	.section	.nv.constant0._Z31add_relaxed_device_non_volatilePii,"a",@progbits
	.sectionflags	@""
	.align	4
.nv.constant0._Z31add_relaxed_device_non_volatilePii:
	.zero		908


//--------------------- SYMBOLS --------------------------

	.type		.nv.reservedSmem.offset0,@object
	.size		.nv.reservedSmem.offset0,0x4
